	.headerflags	@"EF_CUDA_TEXMODE_UNIFIED EF_CUDA_64BIT_ADDRESS EF_CUDA_ACCELERATORS EF_CUDA_SM90 EF_CUDA_VIRTUAL_SM(EF_CUDA_SM90)"
	.elftype	@"ET_EXEC"


//--------------------- .nv.info                  --------------------------
	.section	.nv.info,"",@"SHT_CUDA_INFO"
	.align	4


	//----- nvinfo : EIATTR_REGCOUNT
	.align		4
        /*0000*/ 	.byte	0x04, 0x2f
        /*0002*/ 	.short	(.L_3 - .L_2)
	.align		4
.L_2:
        /*0004*/ 	.word	index@(triton_poi_fused__native_batch_norm_legit_no_training_add_relu_25)
        /*0008*/ 	.word	0x00000014


	//----- nvinfo : EIATTR_MIN_STACK_SIZE
	.align		4
.L_3:
        /*000c*/ 	.byte	0x04, 0x12
        /*000e*/ 	.short	(.L_5 - .L_4)
	.align		4
.L_4:
        /*0010*/ 	.word	index@(triton_poi_fused__native_batch_norm_legit_no_training_add_relu_25)
        /*0014*/ 	.word	0x00000000


	//----- nvinfo : EIATTR_FRAME_SIZE
	.align		4
.L_5:
        /*0018*/ 	.byte	0x04, 0x11
        /*001a*/ 	.short	(.L_7 - .L_6)
	.align		4
.L_6:
        /*001c*/ 	.word	index@(triton_poi_fused__native_batch_norm_legit_no_training_add_relu_25)
        /*0020*/ 	.word	0x00000000


	//----- nvinfo : EIATTR_MIN_STACK_SIZE
	.align		4
.L_7:
        /*0024*/ 	.byte	0x04, 0x12
        /*0026*/ 	.short	(.L_9 - .L_8)
	.align		4
.L_8:
        /*0028*/ 	.word	index@(triton_poi_fused__native_batch_norm_legit_no_training_add_relu_25)
        /*002c*/ 	.word	0x00000000
.L_9:


//--------------------- .nv.info.triton_poi_fused__native_batch_norm_legit_no_training_add_relu_25 --------------------------
	.section	.nv.info.triton_poi_fused__native_batch_norm_legit_no_training_add_relu_25,"",@"SHT_CUDA_INFO"
	.sectionflags	@""
	.align	4


	//----- nvinfo : EIATTR_CUDA_API_VERSION
	.align		4
        /*0000*/ 	.byte	0x04, 0x37
        /*0002*/ 	.short	(.L_11 - .L_10)
.L_10:
        /*0004*/ 	.word	0x0000007c


	//----- nvinfo : EIATTR_KPARAM_INFO
	.align		4
.L_11:
        /*0008*/ 	.byte	0x04, 0x17
        /*000a*/ 	.short	(.L_13 - .L_12)
.L_12:
        /*000c*/ 	.word	0x00000000
        /*0010*/ 	.short	0x0007
        /*0012*/ 	.short	0x0038
        /*0014*/ 	.byte	0x00, 0xf0, 0x11, 0x00


	//----- nvinfo : EIATTR_KPARAM_INFO
	.align		4
.L_13:
        /*0018*/ 	.byte	0x04, 0x17
        /*001a*/ 	.short	(.L_15 - .L_14)
.L_14:
        /*001c*/ 	.word	0x00000000
        /*0020*/ 	.short	0x0006
        /*0022*/ 	.short	0x0030
        /*0024*/ 	.byte	0x00, 0xf4, 0x21, 0x00


	//----- nvinfo : EIATTR_KPARAM_INFO
	.align		4
.L_15:
        /*0028*/ 	.byte	0x04, 0x17
        /*002a*/ 	.short	(.L_17 - .L_16)
.L_16:
        /*002c*/ 	.word	0x00000000
        /*0030*/ 	.short	0x0005
        /*0032*/ 	.short	0x0028
        /*0034*/ 	.byte	0x00, 0xf4, 0x21, 0x00


	//----- nvinfo : EIATTR_KPARAM_INFO
	.align		4
.L_17:
        /*0038*/ 	.byte	0x04, 0x17
        /*003a*/ 	.short	(.L_19 - .L_18)
.L_18:
        /*003c*/ 	.word	0x00000000
        /*0040*/ 	.short	0x0004
        /*0042*/ 	.short	0x0020
        /*0044*/ 	.byte	0x00, 0xf4, 0x21, 0x00


	//----- nvinfo : EIATTR_KPARAM_INFO
	.align		4
.L_19:
        /*0048*/ 	.byte	0x04, 0x17
        /*004a*/ 	.short	(.L_21 - .L_20)
.L_20:
        /*004c*/ 	.word	0x00000000
        /*0050*/ 	.short	0x0003
        /*0052*/ 	.short	0x0018
        /*0054*/ 	.byte	0x00, 0xf4, 0x21, 0x00


	//----- nvinfo : EIATTR_KPARAM_INFO
	.align		4
.L_21:
        /*0058*/ 	.byte	0x04, 0x17
        /*005a*/ 	.short	(.L_23 - .L_22)
.L_22:
        /*005c*/ 	.word	0x00000000
        /*0060*/ 	.short	0x0002
        /*0062*/ 	.short	0x0010
        /*0064*/ 	.byte	0x00, 0xf4, 0x21, 0x00


	//----- nvinfo : EIATTR_KPARAM_INFO
	.align		4
.L_23:
        /*0068*/ 	.byte	0x04, 0x17
        /*006a*/ 	.short	(.L_25 - .L_24)
.L_24:
        /*006c*/ 	.word	0x00000000
        /*0070*/ 	.short	0x0001
        /*0072*/ 	.short	0x0008
        /*0074*/ 	.byte	0x00, 0xf4, 0x21, 0x00


	//----- nvinfo : EIATTR_KPARAM_INFO
	.align		4
.L_25:
        /*0078*/ 	.byte	0x04, 0x17
        /*007a*/ 	.short	(.L_27 - .L_26)
.L_26:
        /*007c*/ 	.word	0x00000000
        /*0080*/ 	.short	0x0000
        /*0082*/ 	.short	0x0000
        /*0084*/ 	.byte	0x00, 0xf4, 0x21, 0x00


	//----- nvinfo : EIATTR_SPARSE_MMA_MASK
	.align		4
.L_27:
        /*0088*/ 	.byte	0x03, 0x50
        /*008a*/ 	.short	0x0000


	//----- nvinfo : EIATTR_MAXREG_COUNT
	.align		4
        /*008c*/ 	.byte	0x03, 0x1b
        /*008e*/ 	.short	0x00ff


	//----- nvinfo : EIATTR_EXIT_INSTR_OFFSETS
	.align		4
        /*0090*/ 	.byte	0x04, 0x1c
        /*0092*/ 	.short	(.L_29 - .L_28)


	//   ....[0]....
.L_28:
        /*0094*/ 	.word	0x00000420


	//----- nvinfo : EIATTR_REQNTID
	.align		4
.L_29:
        /*0098*/ 	.byte	0x04, 0x10
        /*009a*/ 	.short	(.L_31 - .L_30)
.L_30:
        /*009c*/ 	.word	0x00000080
        /*00a0*/ 	.word	0x00000001
        /*00a4*/ 	.word	0x00000001


	//----- nvinfo : EIATTR_CBANK_PARAM_SIZE
	.align		4
.L_31:
        /*00a8*/ 	.byte	0x03, 0x19
        /*00aa*/ 	.short	0x003c


	//----- nvinfo : EIATTR_PARAM_CBANK
	.align		4
        /*00ac*/ 	.byte	0x04, 0x0a
        /*00ae*/ 	.short	(.L_33 - .L_32)
	.align		4
.L_32:
        /*00b0*/ 	.word	index@(.nv.constant0.triton_poi_fused__native_batch_norm_legit_no_training_add_relu_25)
        /*00b4*/ 	.short	0x0210
        /*00b6*/ 	.short	0x003c


	//----- nvinfo : EIATTR_SW_WAR
	.align		4
.L_33:
        /*00b8*/ 	.byte	0x04, 0x36
        /*00ba*/ 	.short	(.L_35 - .L_34)
.L_34:
        /*00bc*/ 	.word	0x00000008
.L_35:


//--------------------- .nv.callgraph             --------------------------
	.section	.nv.callgraph,"",@"SHT_CUDA_CALLGRAPH"
	.align	4
	.sectionentsize	8
	.align		4
        /*0000*/ 	.word	0x00000000
	.align		4
        /*0004*/ 	.word	0xffffffff
	.align		4
        /*0008*/ 	.word	0x00000000
	.align		4
        /*000c*/ 	.word	0xfffffffe
	.align		4
        /*0010*/ 	.word	0x00000000
	.align		4
        /*0014*/ 	.word	0xfffffffd
	.align		4
        /*0018*/ 	.word	0x00000000
	.align		4
        /*001c*/ 	.word	0xfffffffc


//--------------------- .nv.constant4             --------------------------
	.section	.nv.constant4,"a",@progbits
	.align	8
	.align		8
.nv.constant4:
        /*0000*/ 	.dword	_$_str
	.align		8
        /*0008*/ 	.dword	_$_str_$_2


//--------------------- .text.triton_poi_fused__native_batch_norm_legit_no_training_add_relu_25 --------------------------
	.section	.text.triton_poi_fused__native_batch_norm_legit_no_training_add_relu_25,"ax",@progbits
	.align	128
        .global         triton_poi_fused__native_batch_norm_legit_no_training_add_relu_25
        .type           triton_poi_fused__native_batch_norm_legit_no_training_add_relu_25,@function
        .size           triton_poi_fused__native_batch_norm_legit_no_training_add_relu_25,(.L_x_1 - triton_poi_fused__native_batch_norm_legit_no_training_add_relu_25)
        .other          triton_poi_fused__native_batch_norm_legit_no_training_add_relu_25,@"STO_CUDA_ENTRY STV_DEFAULT"
triton_poi_fused__native_batch_norm_legit_no_training_add_relu_25:
.text.triton_poi_fused__native_batch_norm_legit_no_training_add_relu_25:
[----:B------:R-:W-:Y:S01]  /*0000*/  LDC R1, c[0x0][0x28] ;  /* 0x00000a00ff017b82 */ /* 0x000fe20000000800 */
[----:B------:R-:W1:Y:S07]  /*0010*/  S2R R0, SR_TID.X ;  /* 0x0000000000007919 */ /* 0x000e6e0000002100 */
[----:B------:R-:W2:Y:S01]  /*0020*/  LDC.64 R2, c[0x0][0x220] ;  /* 0x00008800ff027b82 */ /* 0x000ea20000000a00 */
[----:B------:R-:W-:Y:S01]  /*0030*/  ULDC.64 UR4, c[0x0][0x208] ;  /* 0x0000820000047ab9 */ /* 0x000fe20000000a00 */
[----:B------:R-:W3:Y:S06]  /*0040*/  S2R R7, SR_CTAID.X ;  /* 0x0000000000077919 */ /* 0x000eec0000002500 */
[----:B------:R-:W4:Y:S08]  /*0050*/  LDC.64 R8, c[0x0][0x228] ;  /* 0x00008a00ff087b82 */ /* 0x000f300000000a00 */
[----:B------:R-:W5:Y:S08]  /*0060*/  LDC.64 R10, c[0x0][0x230] ;  /* 0x00008c00ff0a7b82 */ /* 0x000f700000000a00 */
[----:B------:R-:W4:Y:S01]  /*0070*/  LDC.64 R12, c[0x0][0x238] ;  /* 0x00008e00ff0c7b82 */ /* 0x000f220000000a00 */
[----:B-1----:R-:W-:-:S02]  /*0080*/  SHF.L.U32 R0, R0, 0x1, RZ ;  /* 0x0000000100007819 */ /* 0x002fc400000006ff */
[----:B---3--:R-:W-:Y:S02]  /*0090*/  SHF.R.S32.HI R5, RZ, 0x17, R7 ;  /* 0x00000017ff057819 */ /* 0x008fe40000011407 */
[----:B------:R-:W-:Y:S02]  /*00a0*/  LOP3.LUT R0, R0, 0xfe, RZ, 0xc0, !PT ;  /* 0x000000fe00007812 */ /* 0x000fe400078ec0ff */
[----:B------:R-:W-:Y:S02]  /*00b0*/  SGXT R5, R5, 0x1 ;  /* 0x000000010505781a */ /* 0x000fe40000000200 */
[----:B------:R-:W-:Y:S02]  /*00c0*/  LEA R0, R7, R0, 0x8 ;  /* 0x0000000007007211 */ /* 0x000fe400078e40ff */
[----:B------:R-:W1:Y:S02]  /*00d0*/  LDC.64 R6, c[0x0][0x218] ;  /* 0x00008600ff067b82 */ /* 0x000e640000000a00 */
[----:B------:R-:W-:-:S04]  /*00e0*/  LEA.HI R5, R5, R0, RZ, 0x9 ;  /* 0x0000000005057211 */ /* 0x000fc800078f48ff */
[----:B------:R-:W-:-:S04]  /*00f0*/  LOP3.LUT R5, R5, 0xfffffe00, RZ, 0xc0, !PT ;  /* 0xfffffe0005057812 */ /* 0x000fc800078ec0ff */
[----:B------:R-:W-:Y:S02]  /*0100*/  IADD3 R15, R0, -R5, RZ ;  /* 0x80000005000f7210 */ /* 0x000fe40007ffe0ff */
[----:B------:R-:W3:Y:S03]  /*0110*/  LDC.64 R4, c[0x0][0x210] ;  /* 0x00008400ff047b82 */ /* 0x000ee60000000a00 */
[----:B--2---:R-:W-:-:S06]  /*0120*/  IMAD.WIDE R2, R15, 0x4, R2 ;  /* 0x000000040f027825 */ /* 0x004fcc00078e0202 */
[----:B------:R-:W2:Y:S01]  /*0130*/  LDG.E.EL.64 R2, desc[UR4][R2.64] ;  /* 0x0000000402027981 */ /* 0x000ea2000c2e1b00 */
[----:B-1----:R-:W-:-:S04]  /*0140*/  IMAD.WIDE R6, R15, 0x4, R6 ;  /* 0x000000040f067825 */ /* 0x002fc800078e0206 */
[C---:B----4-:R-:W-:Y:S02]  /*0150*/  IMAD.WIDE R8, R15.reuse, 0x4, R8 ;  /* 0x000000040f087825 */ /* 0x050fe400078e0208 */
[----:B------:R-:W4:Y:S02]  /*0160*/  LDG.E.EL.64 R6, desc[UR4][R6.64] ;  /* 0x0000000406067981 */ /* 0x000f24000c2e1b00 */
[----:B-----5:R-:W-:Y:S02]  /*0170*/  IMAD.WIDE R10, R15, 0x4, R10 ;  /* 0x000000040f0a7825 */ /* 0x020fe400078e020a */
[----:B------:R-:W5:Y:S02]  /*0180*/  LDG.E.EL.64 R8, desc[UR4][R8.64] ;  /* 0x0000000408087981 */ /* 0x000f64000c2e1b00 */
[C---:B---3--:R-:W-:Y:S02]  /*0190*/  IMAD.WIDE R4, R0.reuse, 0x4, R4 ;  /* 0x0000000400047825 */ /* 0x048fe400078e0204 */
[----:B------:R-:W5:Y:S04]  /*01a0*/  LDG.E.EL.64 R10, desc[UR4][R10.64] ;  /* 0x000000040a0a7981 */ /* 0x000f68000c2e1b00 */
[----:B------:R-:W4:Y:S01]  /*01b0*/  LDG.E.64 R4, desc[UR4][R4.64] ;  /* 0x0000000404047981 */ /* 0x000f22000c1e1b00 */
[----:B0-----:R-:W-:-:S06]  /*01c0*/  IMAD.WIDE R12, R0, 0x4, R12 ;  /* 0x00000004000c7825 */ /* 0x001fcc00078e020c */
[----:B------:R-:W3:Y:S01]  /*01d0*/  LDG.E.64 R12, desc[UR4][R12.64] ;  /* 0x000000040c0c7981 */ /* 0x000ee2000c1e1b00 */
[----:B------:R-:W-:Y:S01]  /*01e0*/  HFMA2.MMA R16, -RZ, RZ, 1.625, 0 ;  /* 0x3e800000ff107435 */ /* 0x000fe200000001ff */
[----:B--2---:R-:W-:Y:S01]  /*01f0*/  FADD R2, R2, 9.9999997473787516356e-06 ;  /* 0x3727c5ac02027421 */ /* 0x004fe20000000000 */
[----:B------:R-:W-:-:S03]  /*0200*/  FADD R3, R3, 9.9999997473787516356e-06 ;  /* 0x3727c5ac03037421 */ /* 0x000fc60000000000 */
[----:B------:R-:W0:Y:S08]  /*0210*/  MUFU.SQRT R14, R2 ;  /* 0x00000002000e7308 */ /* 0x000e300000002000 */
[----:B------:R1:W2:Y:S01]  /*0220*/  MUFU.SQRT R15, R3 ;  /* 0x00000003000f7308 */ /* 0x0002a20000002000 */
[C---:B0-----:R-:W-:Y:S02]  /*0230*/  FSETP.GT.AND P0, PT, R14.reuse, 8.50705917302346158658e+37, PT ;  /* 0x7e8000000e00780b */ /* 0x041fe40003f04000 */
[----:B------:R-:W-:Y:S01]  /*0240*/  FSETP.GEU.AND P2, PT, R14, 1.175494350822287508e-38, PT ;  /* 0x008000000e00780b */ /* 0x000fe20003f4e000 */
[----:B-1----:R-:W0:Y:S01]  /*0250*/  LDC.64 R2, c[0x0][0x240] ;  /* 0x00009000ff027b82 */ /* 0x002e220000000a00 */
[----:B--2---:R-:W-:-:S02]  /*0260*/  FSETP.GT.AND P1, PT, R15, 8.50705917302346158658e+37, PT ;  /* 0x7e8000000f00780b */ /* 0x004fc40003f24000 */
[----:B------:R-:W-:-:S07]  /*0270*/  FSETP.GEU.AND P3, PT, R15, 1.175494350822287508e-38, PT ;  /* 0x008000000f00780b */ /* 0x000fce0003f6e000 */
[----:B------:R-:W-:-:S04]  /*0280*/  @P0 FMUL R14, R14, 0.25 ;  /* 0x3e8000000e0e0820 */ /* 0x000fc80000400000 */
[----:B------:R-:W-:Y:S01]  /*0290*/  @!P2 FMUL R14, R14, 16777216 ;  /* 0x4b8000000e0ea820 */ /* 0x000fe20000400000 */
[----:B------:R-:W-:-:S04]  /*02a0*/  @P1 FMUL R15, R15, 0.25 ;  /* 0x3e8000000f0f1820 */ /* 0x000fc80000400000 */
[----:B------:R-:W-:Y:S01]  /*02b0*/  @!P3 FMUL R15, R15, 16777216 ;  /* 0x4b8000000f0fb820 */ /* 0x000fe20000400000 */
[----:B------:R-:W1:Y:S01]  /*02c0*/  MUFU.RCP R14, R14 ;  /* 0x0000000e000e7308 */ /* 0x000e620000001000 */
[----:B------:R-:W-:-:S07]  /*02d0*/  FSEL R17, R16, 1, P0 ;  /* 0x3f80000010117808 */ /* 0x000fce0000000000 */
[----:B------:R-:W2:Y:S01]  /*02e0*/  MUFU.RCP R15, R15 ;  /* 0x0000000f000f7308 */ /* 0x000ea20000001000 */
[----:B------:R-:W-:Y:S01]  /*02f0*/  FSEL R16, R16, 1, P1 ;  /* 0x3f80000010107808 */ /* 0x000fe20000800000 */
[----:B------:R-:W-:Y:S01]  /*0300*/  @!P2 FMUL R17, R17, 16777216 ;  /* 0x4b8000001111a820 */ /* 0x000fe20000400000 */
[----:B----4-:R-:W-:-:S03]  /*0310*/  FADD R4, R4, -R6 ;  /* 0x8000000604047221 */ /* 0x010fc60000000000 */
[----:B------:R-:W-:Y:S01]  /*0320*/  @!P3 FMUL R16, R16, 16777216 ;  /* 0x4b8000001010b820 */ /* 0x000fe20000400000 */
[----:B-1----:R-:W-:Y:S01]  /*0330*/  FMUL R17, R14, R17 ;  /* 0x000000110e117220 */ /* 0x002fe20000400000 */
[----:B------:R-:W-:-:S03]  /*0340*/  FADD R5, R5, -R7 ;  /* 0x8000000705057221 */ /* 0x000fc60000000000 */
[----:B------:R-:W-:Y:S01]  /*0350*/  FMUL R17, R4, R17 ;  /* 0x0000001104117220 */ /* 0x000fe20000400000 */
[----:B--2---:R-:W-:-:S03]  /*0360*/  FMUL R16, R15, R16 ;  /* 0x000000100f107220 */ /* 0x004fc60000400000 */
[----:B-----5:R-:W-:Y:S01]  /*0370*/  FFMA R17, R8, R17, R10 ;  /* 0x0000001108117223 */ /* 0x020fe2000000000a */
[----:B------:R-:W-:-:S04]  /*0380*/  FMUL R16, R5, R16 ;  /* 0x0000001005107220 */ /* 0x000fc80000400000 */
[----:B------:R-:W-:Y:S01]  /*0390*/  FFMA R16, R9, R16, R11 ;  /* 0x0000001009107223 */ /* 0x000fe2000000000b */
[----:B---3--:R-:W-:Y:S01]  /*03a0*/  FSETP.GEU.AND P0, PT, R17, -R12, PT ;  /* 0x8000000c1100720b */ /* 0x008fe20003f0e000 */
[----:B------:R-:W-:Y:S02]  /*03b0*/  FADD R12, R12, R17 ;  /* 0x000000110c0c7221 */ /* 0x000fe40000000000 */
[----:B------:R-:W-:Y:S01]  /*03c0*/  FADD R4, R13, R16 ;  /* 0x000000100d047221 */ /* 0x000fe20000000000 */
[----:B------:R-:W-:Y:S01]  /*03d0*/  FSETP.GEU.AND P1, PT, R16, -R13, PT ;  /* 0x8000000d1000720b */ /* 0x000fe20003f2e000 */
[----:B0-----:R-:W-:Y:S01]  /*03e0*/  IMAD.WIDE R2, R0, 0x4, R2 ;  /* 0x0000000400027825 */ /* 0x001fe200078e0202 */
[----:B------:R-:W-:Y:S02]  /*03f0*/  FSEL R12, R12, RZ, P0 ;  /* 0x000000ff0c0c7208 */ /* 0x000fe40000000000 */
[----:B------:R-:W-:-:S05]  /*0400*/  FSEL R13, R4, RZ, P1 ;  /* 0x000000ff040d7208 */ /* 0x000fca0000800000 */
[----:B------:R-:W-:Y:S01]  /*0410*/  STG.E.64 desc[UR4][R2.64], R12 ;  /* 0x0000000c02007986 */ /* 0x000fe2000c101b04 */
[----:B------:R-:W-:Y:S05]  /*0420*/  EXIT ;  /* 0x000000000000794d */ /* 0x000fea0003800000 */
.L_x_0:
[----:B------:R-:W-:-:S00]  /*0430*/  BRA `(.L_x_0) ;  /* 0xfffffffc00fc7947 */ /* 0x000fc0000383ffff */
[----:B------:R-:W-:-:S00]  /*0440*/  NOP ;  /* 0x0000000000007918 */ /* 0x000fc00000000000 */
        /* <DEDUP_REMOVED lines=11> */
.L_x_1:


//--------------------- .nv.global.init           --------------------------
	.section	.nv.global.init,"aw",@progbits
.nv.global.init:
	.type		_$_str,@object
	.size		_$_str,(_$_str_$_2 - _$_str)
_$_str:
        /*0000*/ 	.byte	0x5f, 0x5f, 0x43, 0x55, 0x44, 0x41, 0x5f, 0x46, 0x54, 0x5a, 0x00
	.type		_$_str_$_2,@object
	.size		_$_str_$_2,(.L_1 - _$_str_$_2)
_$_str_$_2:
        /*000b*/ 	.byte	0x5f, 0x5f, 0x43, 0x55, 0x44, 0x41, 0x5f, 0x50, 0x52, 0x45, 0x43, 0x5f, 0x53, 0x51, 0x52, 0x54
        /*001b*/ 	.byte	0x00
.L_1:


//--------------------- .nv.constant0.triton_poi_fused__native_batch_norm_legit_no_training_add_relu_25 --------------------------
	.section	.nv.constant0.triton_poi_fused__native_batch_norm_legit_no_training_add_relu_25,"a",@progbits
	.sectionflags	@""
	.align	4
.nv.constant0.triton_poi_fused__native_batch_norm_legit_no_training_add_relu_25:
	.zero		588
